	.headerflags	@"EF_CUDA_TEXMODE_UNIFIED EF_CUDA_64BIT_ADDRESS EF_CUDA_SM86 EF_CUDA_VIRTUAL_SM(EF_CUDA_SM86)"
	.elftype	@"ET_EXEC"


//--------------------- .nv.info                  --------------------------
	.section	.nv.info,"",@"SHT_CUDA_INFO"
	.align	4


	//----- nvinfo : EIATTR_REGCOUNT
	.align		4
        /*0000*/ 	.byte	0x04, 0x2f
        /*0002*/ 	.short	(.L_2 - .L_1)
	.align		4
.L_1:
        /*0004*/ 	.word	index@(triton_per_fused_add_mean_mul_pow_rsqrt_12)
        /*0008*/ 	.word	0x0000001c


	//----- nvinfo : EIATTR_FRAME_SIZE
	.align		4
.L_2:
        /*000c*/ 	.byte	0x04, 0x11
        /*000e*/ 	.short	(.L_4 - .L_3)
	.align		4
.L_3:
        /*0010*/ 	.word	index@(triton_per_fused_add_mean_mul_pow_rsqrt_12)
        /*0014*/ 	.word	0x00000000


	//----- nvinfo : EIATTR_MIN_STACK_SIZE
	.align		4
.L_4:
        /*0018*/ 	.byte	0x04, 0x12
        /*001a*/ 	.short	(.L_6 - .L_5)
	.align		4
.L_5:
        /*001c*/ 	.word	index@(triton_per_fused_add_mean_mul_pow_rsqrt_12)
        /*0020*/ 	.word	0x00000000
.L_6:


//--------------------- .nv.info.triton_per_fused_add_mean_mul_pow_rsqrt_12 --------------------------
	.section	.nv.info.triton_per_fused_add_mean_mul_pow_rsqrt_12,"",@"SHT_CUDA_INFO"
	.sectionflags	@""
	.align	4


	//----- nvinfo : EIATTR_CUDA_API_VERSION
	.align		4
        /*0000*/ 	.byte	0x04, 0x37
        /*0002*/ 	.short	(.L_8 - .L_7)
.L_7:
        /*0004*/ 	.word	0x00000080


	//----- nvinfo : EIATTR_SW2861232_WAR
	.align		4
.L_8:
        /*0008*/ 	.byte	0x01, 0x35
	.zero		2


	//----- nvinfo : EIATTR_PARAM_CBANK
	.align		4
        /*000c*/ 	.byte	0x04, 0x0a
        /*000e*/ 	.short	(.L_10 - .L_9)
	.align		4
.L_9:
        /*0010*/ 	.word	index@(.nv.constant0.triton_per_fused_add_mean_mul_pow_rsqrt_12)
        /*0014*/ 	.short	0x0160
        /*0016*/ 	.short	0x0038


	//----- nvinfo : EIATTR_CBANK_PARAM_SIZE
	.align		4
.L_10:
        /*0018*/ 	.byte	0x03, 0x19
        /*001a*/ 	.short	0x0038


	//----- nvinfo : EIATTR_KPARAM_INFO
	.align		4
        /*001c*/ 	.byte	0x04, 0x17
        /*001e*/ 	.short	(.L_12 - .L_11)
.L_11:
        /*0020*/ 	.word	0x00000000
        /*0024*/ 	.short	0x0007
        /*0026*/ 	.short	0x0030
        /*0028*/ 	.byte	0x00, 0xf4, 0x21, 0x00


	//----- nvinfo : EIATTR_KPARAM_INFO
	.align		4
.L_12:
        /*002c*/ 	.byte	0x04, 0x17
        /*002e*/ 	.short	(.L_14 - .L_13)
.L_13:
        /*0030*/ 	.word	0x00000000
        /*0034*/ 	.short	0x0006
        /*0036*/ 	.short	0x002c
        /*0038*/ 	.byte	0x00, 0xf0, 0x11, 0x00


	//----- nvinfo : EIATTR_KPARAM_INFO
	.align		4
.L_14:
        /*003c*/ 	.byte	0x04, 0x17
        /*003e*/ 	.short	(.L_16 - .L_15)
.L_15:
        /*0040*/ 	.word	0x00000000
        /*0044*/ 	.short	0x0005
        /*0046*/ 	.short	0x0028
        /*0048*/ 	.byte	0x00, 0xf0, 0x11, 0x00


	//----- nvinfo : EIATTR_KPARAM_INFO
	.align		4
.L_16:
        /*004c*/ 	.byte	0x04, 0x17
        /*004e*/ 	.short	(.L_18 - .L_17)
.L_17:
        /*0050*/ 	.word	0x00000000
        /*0054*/ 	.short	0x0004
        /*0056*/ 	.short	0x0020
        /*0058*/ 	.byte	0x00, 0xf4, 0x21, 0x00


	//----- nvinfo : EIATTR_KPARAM_INFO
	.align		4
.L_18:
        /*005c*/ 	.byte	0x04, 0x17
        /*005e*/ 	.short	(.L_20 - .L_19)
.L_19:
        /*0060*/ 	.word	0x00000000
        /*0064*/ 	.short	0x0003
        /*0066*/ 	.short	0x0018
        /*0068*/ 	.byte	0x00, 0xf4, 0x21, 0x00


	//----- nvinfo : EIATTR_KPARAM_INFO
	.align		4
.L_20:
        /*006c*/ 	.byte	0x04, 0x17
        /*006e*/ 	.short	(.L_22 - .L_21)
.L_21:
        /*0070*/ 	.word	0x00000000
        /*0074*/ 	.short	0x0002
        /*0076*/ 	.short	0x0010
        /*0078*/ 	.byte	0x00, 0xf4, 0x21, 0x00


	//----- nvinfo : EIATTR_KPARAM_INFO
	.align		4
.L_22:
        /*007c*/ 	.byte	0x04, 0x17
        /*007e*/ 	.short	(.L_24 - .L_23)
.L_23:
        /*0080*/ 	.word	0x00000000
        /*0084*/ 	.short	0x0001
        /*0086*/ 	.short	0x0008
        /*0088*/ 	.byte	0x00, 0xf4, 0x21, 0x00


	//----- nvinfo : EIATTR_KPARAM_INFO
	.align		4
.L_24:
        /*008c*/ 	.byte	0x04, 0x17
        /*008e*/ 	.short	(.L_26 - .L_25)
.L_25:
        /*0090*/ 	.word	0x00000000
        /*0094*/ 	.short	0x0000
        /*0096*/ 	.short	0x0000
        /*0098*/ 	.byte	0x00, 0xf4, 0x21, 0x00


	//----- nvinfo : EIATTR_MAXREG_COUNT
	.align		4
.L_26:
        /*009c*/ 	.byte	0x03, 0x1b
        /*009e*/ 	.short	0x00ff


	//----- nvinfo : EIATTR_COOP_GROUP_MASK_REGIDS
	.align		4
        /*00a0*/ 	.byte	0x04, 0x29
        /*00a2*/ 	.short	(.L_28 - .L_27)


	//   ....[0]....
.L_27:
        /*00a4*/ 	.word	0xffffffff


	//   ....[1]....
        /*00a8*/ 	.word	0xffffffff


	//   ....[2]....
        /*00ac*/ 	.word	0xffffffff


	//   ....[3]....
        /*00b0*/ 	.word	0xffffffff


	//   ....[4]....
        /*00b4*/ 	.word	0xffffffff


	//   ....[5]....
        /*00b8*/ 	.word	0xffffffff


	//   ....[6]....
        /*00bc*/ 	.word	0xffffffff


	//----- nvinfo : EIATTR_COOP_GROUP_INSTR_OFFSETS
	.align		4
.L_28:
        /*00c0*/ 	.byte	0x04, 0x28
        /*00c2*/ 	.short	(.L_30 - .L_29)


	//   ....[0]....
.L_29:
        /*00c4*/ 	.word	0x000002b0


	//   ....[1]....
        /*00c8*/ 	.word	0x000002f0


	//   ....[2]....
        /*00cc*/ 	.word	0x00000320


	//   ....[3]....
        /*00d0*/ 	.word	0x00000340


	//   ....[4]....
        /*00d4*/ 	.word	0x00000360


	//   ....[5]....
        /*00d8*/ 	.word	0x000003d0


	//   ....[6]....
        /*00dc*/ 	.word	0x000003f0


	//----- nvinfo : EIATTR_EXIT_INSTR_OFFSETS
	.align		4
.L_30:
        /*00e0*/ 	.byte	0x04, 0x1c
        /*00e2*/ 	.short	(.L_32 - .L_31)


	//   ....[0]....
.L_31:
        /*00e4*/ 	.word	0x00000500


	//   ....[1]....
        /*00e8*/ 	.word	0x00000520


	//----- nvinfo : EIATTR_REQNTID
	.align		4
.L_32:
        /*00ec*/ 	.byte	0x04, 0x10
        /*00ee*/ 	.short	(.L_34 - .L_33)
.L_33:
        /*00f0*/ 	.word	0x00000080
        /*00f4*/ 	.word	0x00000001
        /*00f8*/ 	.word	0x00000001
.L_34:


//--------------------- .nv.callgraph             --------------------------
	.section	.nv.callgraph,"",@"SHT_CUDA_CALLGRAPH"
	.align	4
	.sectionentsize	8
	.align		4
        /*0000*/ 	.word	0x00000000
	.align		4
        /*0004*/ 	.word	0xffffffff
	.align		4
        /*0008*/ 	.word	0x00000000
	.align		4
        /*000c*/ 	.word	0xfffffffe
	.align		4
        /*0010*/ 	.word	0x00000000
	.align		4
        /*0014*/ 	.word	0xfffffffd
	.align		4
        /*0018*/ 	.word	0x00000000
	.align		4
        /*001c*/ 	.word	0xfffffffc


//--------------------- .nv.rel.action            --------------------------
	.section	.nv.rel.action,"",@"SHT_CUDA_RELOCINFO"
	.align	8
	.sectionentsize	8
        /*0000*/ 	.byte	0x73, 0x00, 0x00, 0x00, 0x00, 0x00, 0x00, 0x00, 0x00, 0x00, 0x00, 0x11, 0x25, 0x00, 0x05, 0x36


//--------------------- .nv.constant4             --------------------------
	.section	.nv.constant4,"a",@progbits
	.align	8
	.align		8
.nv.constant4:
        /*0000*/ 	.dword	_$_str


//--------------------- .nv.constant0.triton_per_fused_add_mean_mul_pow_rsqrt_12 --------------------------
	.section	.nv.constant0.triton_per_fused_add_mean_mul_pow_rsqrt_12,"a",@progbits
	.sectionflags	@""
	.align	4
.nv.constant0.triton_per_fused_add_mean_mul_pow_rsqrt_12:
	.zero		408


//--------------------- .text.triton_per_fused_add_mean_mul_pow_rsqrt_12 --------------------------
	.section	.text.triton_per_fused_add_mean_mul_pow_rsqrt_12,"ax",@progbits
	.sectionflags	@"SHF_BARRIERS=1"
	.sectioninfo	@"SHI_REGISTERS=28"
	.align	128
        .global         triton_per_fused_add_mean_mul_pow_rsqrt_12
        .type           triton_per_fused_add_mean_mul_pow_rsqrt_12,@function
        .size           triton_per_fused_add_mean_mul_pow_rsqrt_12,(.L_x_1 - triton_per_fused_add_mean_mul_pow_rsqrt_12)
        .other          triton_per_fused_add_mean_mul_pow_rsqrt_12,@"STO_CUDA_ENTRY STV_DEFAULT"
triton_per_fused_add_mean_mul_pow_rsqrt_12:
.text.triton_per_fused_add_mean_mul_pow_rsqrt_12:
[----:B------:R-:W-:Y:S02]  /*0000*/  MOV R1, c[0x0][0x28] ;  /* 0x00000a0000017a02 */ /* 0x000fe40000000f00 */
[----:B------:R-:W0:Y:S01]  /*0010*/  S2R R0, SR_TID.X ;  /* 0x0000000000007919 */ /* 0x000e220000002100 */
[----:B------:R-:W-:Y:S01]  /*0020*/  MOV R3, 0x4 ;  /* 0x0000000400037802 */ /* 0x000fe20000000f00 */
[----:B------:R-:W-:Y:S01]  /*0030*/  CS2R R12, SRZ ;  /* 0x00000000000c7805 */ /* 0x000fe2000001ff00 */
[----:B------:R-:W-:Y:S01]  /*0040*/  CS2R R14, SRZ ;  /* 0x00000000000e7805 */ /* 0x000fe2000001ff00 */
[----:B------:R-:W1:Y:S01]  /*0050*/  S2R R5, SR_CTAID.X ;  /* 0x0000000000057919 */ /* 0x000e620000002500 */
[----:B------:R-:W-:Y:S01]  /*0060*/  CS2R R8, SRZ ;  /* 0x0000000000087805 */ /* 0x000fe2000001ff00 */
[----:B------:R-:W-:Y:S01]  /*0070*/  CS2R R10, SRZ ;  /* 0x00000000000a7805 */ /* 0x000fe2000001ff00 */
[----:B------:R-:W-:Y:S01]  /*0080*/  ULDC.64 UR4, c[0x0][0x118] ;  /* 0x0000460000047ab9 */ /* 0x000fe20000000a00 */
[----:B0-----:R-:W-:-:S04]  /*0090*/  SHF.L.U32 R18, R0, 0x2, RZ ;  /* 0x0000000200127819 */ /* 0x001fc800000006ff */
[----:B------:R-:W-:-:S04]  /*00a0*/  LOP3.LUT R18, R18, 0x1fc, RZ, 0xc0, !PT ;  /* 0x000001fc12127812 */ /* 0x000fc800078ec0ff */
[----:B------:R-:W-:Y:S01]  /*00b0*/  ISETP.GE.U32.AND P0, PT, R18, 0x180, PT ;  /* 0x000001801200780c */ /* 0x000fe20003f06070 */
[----:B-1----:R-:W-:Y:S01]  /*00c0*/  IMAD R16, R5, 0x180, R18 ;  /* 0x0000018005107824 */ /* 0x002fe200078e0212 */
[----:B------:R-:W-:-:S03]  /*00d0*/  CS2R R6, SRZ ;  /* 0x0000000000067805 */ /* 0x000fc6000001ff00 */
[----:B------:R-:W-:Y:S01]  /*00e0*/  IMAD.WIDE R20, R16, R3, c[0x0][0x160] ;  /* 0x0000580010147625 */ /* 0x000fe200078e0203 */
[----:B------:R-:W-:-:S03]  /*00f0*/  CS2R R4, SRZ ;  /* 0x0000000000047805 */ /* 0x000fc6000001ff00 */
[----:B------:R-:W-:-:S04]  /*0100*/  IMAD.WIDE R22, R16, R3, c[0x0][0x168] ;  /* 0x00005a0010167625 */ /* 0x000fc800078e0203 */
[-C--:B------:R-:W-:Y:S01]  /*0110*/  IMAD.WIDE R24, R16, R3.reuse, c[0x0][0x170] ;  /* 0x00005c0010187625 */ /* 0x080fe200078e0203 */
[----:B------:R-:W2:Y:S04]  /*0120*/  @!P0 LDG.E.128 R12, [R20.64] ;  /* 0x00000004140c8981 */ /* 0x000ea8000c1e1d00 */
[----:B------:R-:W2:Y:S04]  /*0130*/  @!P0 LDG.E.128 R8, [R22.64] ;  /* 0x0000000416088981 */ /* 0x000ea8000c1e1d00 */
[----:B------:R-:W3:Y:S01]  /*0140*/  @!P0 LDG.E.128 R4, [R24.64] ;  /* 0x0000000418048981 */ /* 0x000ee2000c1e1d00 */
[----:B------:R-:W-:Y:S01]  /*0150*/  IMAD.WIDE.U32 R18, R18, R3, c[0x0][0x178] ;  /* 0x00005e0012127625 */ /* 0x000fe200078e0003 */
[----:B------:R-:W-:-:S02]  /*0160*/  LOP3.LUT P1, RZ, R0, 0x1f, RZ, 0xc0, !PT ;  /* 0x0000001f00ff7812 */ /* 0x000fc4000782c0ff */
[----:B------:R-:W-:Y:S01]  /*0170*/  ISETP.GE.U32.AND P2, PT, R0, 0x4, PT ;  /* 0x000000040000780c */ /* 0x000fe20003f46070 */
[----:B--2---:R-:W-:Y:S01]  /*0180*/  FADD R20, R9, R13 ;  /* 0x0000000d09147221 */ /* 0x004fe20000000000 */
[----:B------:R-:W-:Y:S01]  /*0190*/  FADD R9, R8, R12 ;  /* 0x0000000c08097221 */ /* 0x000fe20000000000 */
[----:B------:R-:W-:Y:S01]  /*01a0*/  FADD R12, R11, R15 ;  /* 0x0000000f0b0c7221 */ /* 0x000fe20000000000 */
[----:B------:R-:W-:Y:S01]  /*01b0*/  @!P0 MOV R13, 0x14f00000 ;  /* 0x14f00000000d8802 */ /* 0x000fe20000000f00 */
[----:B---3--:R-:W-:Y:S01]  /*01c0*/  FADD R8, R20, R5 ;  /* 0x0000000514087221 */ /* 0x008fe20000000000 */
[----:B------:R-:W-:Y:S01]  /*01d0*/  FADD R5, R10, R14 ;  /* 0x0000000e0a057221 */ /* 0x000fe20000000000 */
[----:B------:R-:W-:Y:S01]  /*01e0*/  FADD R9, R9, R4 ;  /* 0x0000000409097221 */ /* 0x000fe20000000000 */
[----:B------:R-:W-:Y:S01]  /*01f0*/  FADD R11, R12, R7 ;  /* 0x000000070c0b7221 */ /* 0x000fe20000000000 */
[----:B------:R-:W-:Y:S01]  /*0200*/  FMUL R4, R8, R8 ;  /* 0x0000000808047220 */ /* 0x000fe20000400000 */
[----:B------:R-:W-:Y:S01]  /*0210*/  FADD R10, R5, R6 ;  /* 0x00000006050a7221 */ /* 0x000fe20000000000 */
[----:B------:R-:W-:Y:S01]  /*0220*/  @!P0 MOV R12, 0x0 ;  /* 0x00000000000c8802 */ /* 0x000fe20000000f00 */
[----:B------:R-:W0:Y:S01]  /*0230*/  @!P0 R2UR UR7, R13 ;  /* 0x000000000d0783c2 */ /* 0x000e2200000e0000 */
[----:B------:R-:W-:Y:S01]  /*0240*/  FFMA R5, R9, R9, R4 ;  /* 0x0000000909057223 */ /* 0x000fe20000000004 */
[----:B------:R-:W-:-:S03]  /*0250*/  CS2R R6, SRZ ;  /* 0x0000000000067805 */ /* 0x000fc6000001ff00 */
[----:B------:R-:W-:-:S03]  /*0260*/  FFMA R4, R10, R10, R5 ;  /* 0x0000000a0a047223 */ /* 0x000fc60000000005 */
[----:B------:R-:W0:Y:S01]  /*0270*/  @!P0 R2UR UR6, R12 ;  /* 0x000000000c0683c2 */ /* 0x000e2200000e0000 */
[----:B------:R-:W-:-:S05]  /*0280*/  FFMA R4, R11, R11, R4 ;  /* 0x0000000b0b047223 */ /* 0x000fca0000000004 */
[----:B------:R-:W-:Y:S02]  /*0290*/  FSEL R14, R4, RZ, !P0 ;  /* 0x000000ff040e7208 */ /* 0x000fe40004000000 */
[----:B------:R-:W-:-:S03]  /*02a0*/  CS2R R4, SRZ ;  /* 0x0000000000047805 */ /* 0x000fc6000001ff00 */
[----:B------:R-:W1:Y:S04]  /*02b0*/  SHFL.BFLY PT, R15, R14, 0x10, 0x1f ;  /* 0x0e001f000e0f7f89 */ /* 0x000e6800000e0000 */
[----:B0-----:R-:W2:Y:S01]  /*02c0*/  @!P0 LDG.E.EL.128 R4, desc[UR6][R18.64] ;  /* 0x0000000612048981 */ /* 0x001ea2200c2e1d00 */
[----:B-1----:R-:W-:Y:S01]  /*02d0*/  FADD R15, R14, R15 ;  /* 0x0000000f0e0f7221 */ /* 0x002fe20000000000 */
[----:B------:R-:W-:-:S04]  /*02e0*/  SHF.R.U32.HI R14, RZ, 0x3, R0 ;  /* 0x00000003ff0e7819 */ /* 0x000fc80000011600 */
[----:B------:R-:W0:Y:S01]  /*02f0*/  SHFL.BFLY PT, R20, R15, 0x8, 0x1f ;  /* 0x0d001f000f147f89 */ /* 0x000e2200000e0000 */
[----:B------:R-:W-:Y:S01]  /*0300*/  LOP3.LUT R14, R14, 0xc, RZ, 0xc0, !PT ;  /* 0x0000000c0e0e7812 */ /* 0x000fe200078ec0ff */
[----:B0-----:R-:W-:-:S05]  /*0310*/  FADD R20, R15, R20 ;  /* 0x000000140f147221 */ /* 0x001fca0000000000 */
[----:B------:R-:W0:Y:S02]  /*0320*/  SHFL.BFLY PT, R13, R20, 0x4, 0x1f ;  /* 0x0c801f00140d7f89 */ /* 0x000e2400000e0000 */
[----:B0-----:R-:W-:-:S05]  /*0330*/  FADD R13, R20, R13 ;  /* 0x0000000d140d7221 */ /* 0x001fca0000000000 */
[----:B------:R-:W0:Y:S02]  /*0340*/  SHFL.BFLY PT, R12, R13, 0x2, 0x1f ;  /* 0x0c401f000d0c7f89 */ /* 0x000e2400000e0000 */
[----:B0-----:R-:W-:-:S05]  /*0350*/  FADD R12, R13, R12 ;  /* 0x0000000c0d0c7221 */ /* 0x001fca0000000000 */
[----:B------:R-:W0:Y:S02]  /*0360*/  SHFL.BFLY PT, R17, R12, 0x1, 0x1f ;  /* 0x0c201f000c117f89 */ /* 0x000e2400000e0000 */
[----:B0-----:R-:W-:-:S05]  /*0370*/  FADD R17, R12, R17 ;  /* 0x000000110c117221 */ /* 0x001fca0000000000 */
[----:B------:R0:W-:Y:S04]  /*0380*/  @!P1 STS [R14], R17 ;  /* 0x000000110e009388 */ /* 0x0001e80000000800 */
[----:B------:R-:W-:Y:S01]  /*0390*/  BAR.SYNC.DEFER_BLOCKING 0x0 ;  /* 0x0000000000007b1d */ /* 0x000fe20000010000 */
[----:B------:R-:W-:Y:S02]  /*03a0*/  ISETP.NE.AND P1, PT, R0, RZ, PT ;  /* 0x000000ff0000720c */ /* 0x000fe40003f25270 */
[----:B0-----:R-:W-:-:S03]  /*03b0*/  MOV R17, 0x3b2aaaab ;  /* 0x3b2aaaab00117802 */ /* 0x001fc60000000f00 */
[----:B------:R-:W0:Y:S04]  /*03c0*/  @!P2 LDS R2, [R0.X4] ;  /* 0x000000000002a984 */ /* 0x000e280000004800 */
[----:B0-----:R-:W0:Y:S02]  /*03d0*/  SHFL.BFLY PT, R13, R2, 0x2, 0x1f ;  /* 0x0c401f00020d7f89 */ /* 0x001e2400000e0000 */
[----:B0-----:R-:W-:-:S05]  /*03e0*/  FADD R13, R2, R13 ;  /* 0x0000000d020d7221 */ /* 0x001fca0000000000 */
[----:B------:R-:W0:Y:S02]  /*03f0*/  SHFL.BFLY PT, R12, R13, 0x1, 0x1f ;  /* 0x0c201f000d0c7f89 */ /* 0x000e2400000e0000 */
[----:B0-----:R-:W-:-:S05]  /*0400*/  FADD R15, R13, R12 ;  /* 0x0000000c0d0f7221 */ /* 0x001fca0000000000 */
[----:B------:R-:W-:Y:S04]  /*0410*/  @!P1 STS [R0.X4], R15 ;  /* 0x0000000f00009388 */ /* 0x000fe80000004800 */
[----:B------:R-:W-:Y:S06]  /*0420*/  BAR.SYNC.DEFER_BLOCKING 0x0 ;  /* 0x0000000000007b1d */ /* 0x000fec0000010000 */
[----:B------:R-:W0:Y:S02]  /*0430*/  LDS R12, [RZ] ;  /* 0x00000000ff0c7984 */ /* 0x000e240000000800 */
[----:B0-----:R-:W-:-:S04]  /*0440*/  FADD R12, RZ, R12 ;  /* 0x0000000cff0c7221 */ /* 0x001fc80000000000 */
[----:B------:R-:W-:Y:S01]  /*0450*/  FFMA R12, R12, R17, 9.9999999747524270788e-07 ;  /* 0x358637bd0c0c7423 */ /* 0x000fe20000000011 */
[----:B------:R-:W-:-:S05]  /*0460*/  IMAD.WIDE R16, R16, R3, c[0x0][0x180] ;  /* 0x0000600010107625 */ /* 0x000fca00078e0203 */
[----:B------:R-:W0:Y:S02]  /*0470*/  MUFU.RSQ R12, R12 ;  /* 0x0000000c000c7308 */ /* 0x000e240000001400 */
[-C--:B0-----:R-:W-:Y:S01]  /*0480*/  FMUL R9, R9, R12.reuse ;  /* 0x0000000c09097220 */ /* 0x081fe20000400000 */
[-C--:B------:R-:W-:Y:S01]  /*0490*/  FMUL R8, R8, R12.reuse ;  /* 0x0000000c08087220 */ /* 0x080fe20000400000 */
[-C--:B------:R-:W-:Y:S01]  /*04a0*/  FMUL R13, R10, R12.reuse ;  /* 0x0000000c0a0d7220 */ /* 0x080fe20000400000 */
[----:B------:R-:W-:Y:S01]  /*04b0*/  FMUL R2, R11, R12 ;  /* 0x0000000c0b027220 */ /* 0x000fe20000400000 */
[----:B--2---:R-:W-:Y:S01]  /*04c0*/  FMUL R4, R9, R4 ;  /* 0x0000000409047220 */ /* 0x004fe20000400000 */
[----:B------:R-:W-:Y:S01]  /*04d0*/  FMUL R5, R8, R5 ;  /* 0x0000000508057220 */ /* 0x000fe20000400000 */
[----:B------:R-:W-:Y:S01]  /*04e0*/  FMUL R6, R13, R6 ;  /* 0x000000060d067220 */ /* 0x000fe20000400000 */
[----:B------:R-:W-:Y:S01]  /*04f0*/  FMUL R7, R2, R7 ;  /* 0x0000000702077220 */ /* 0x000fe20000400000 */
[----:B------:R-:W-:Y:S06]  /*0500*/  @P0 EXIT ;  /* 0x000000000000094d */ /* 0x000fec0003800000 */
[----:B------:R-:W-:Y:S01]  /*0510*/  STG.E.128 [R16.64], R4 ;  /* 0x0000000410007986 */ /* 0x000fe2000c101d04 */
[----:B------:R-:W-:Y:S05]  /*0520*/  EXIT ;  /* 0x000000000000794d */ /* 0x000fea0003800000 */
.L_x_0:
[----:B------:R-:W-:-:S00]  /*0530*/  BRA `(.L_x_0) ;  /* 0xfffffff000007947 */ /* 0x000fc0000383ffff */
[----:B------:R-:W-:-:S00]  /*0540*/  NOP ;  /* 0x0000000000007918 */ /* 0x000fc00000000000 */
        /* <DEDUP_REMOVED lines=11> */
.L_x_1:


//--------------------- .nv.global.init           --------------------------
	.section	.nv.global.init,"aw",@progbits
.nv.global.init:
	.type		_$_str,@object
	.size		_$_str,(.L_0 - _$_str)
_$_str:
        /*0000*/ 	.byte	0x5f, 0x5f, 0x43, 0x55, 0x44, 0x41, 0x5f, 0x46, 0x54, 0x5a, 0x00
.L_0:


//--------------------- .nv.shared.triton_per_fused_add_mean_mul_pow_rsqrt_12 --------------------------
	.section	.nv.shared.triton_per_fused_add_mean_mul_pow_rsqrt_12,"aw",@nobits
	.sectionflags	@""
	.align	16
